//
// Generated by NVIDIA NVVM Compiler
//
// Compiler Build ID: CL-36424714
// Cuda compilation tools, release 13.0, V13.0.88
// Based on NVVM 20.0.0
//

.version 9.0
.target sm_100
.address_size 64

	// .globl	_Z3addiPfS_S_

.visible .entry _Z3addiPfS_S_(
	.param .u32 _Z3addiPfS_S__param_0,
	.param .u64 .ptr .align 1 _Z3addiPfS_S__param_1,
	.param .u64 .ptr .align 1 _Z3addiPfS_S__param_2,
	.param .u64 .ptr .align 1 _Z3addiPfS_S__param_3
)
{
	.reg .pred 	%p<7>;
	.reg .b32 	%r<48>;
	.reg .b32 	%f<16>;
	.reg .b64 	%rd<25>;

	ld.param.u32 	%r20, [_Z3addiPfS_S__param_0];
	ld.param.u64 	%rd4, [_Z3addiPfS_S__param_1];
	ld.param.u64 	%rd5, [_Z3addiPfS_S__param_2];
	ld.param.u64 	%rd6, [_Z3addiPfS_S__param_3];
	cvta.to.global.u64 	%rd1, %rd6;
	cvta.to.global.u64 	%rd2, %rd5;
	cvta.to.global.u64 	%rd3, %rd4;
	mov.u32 	%r21, %ctaid.x;
	mov.u32 	%r22, %ctaid.y;
	mov.u32 	%r1, %nctaid.x;
	mov.u32 	%r23, %ctaid.z;
	mov.u32 	%r24, %nctaid.y;
	mad.lo.s32 	%r25, %r24, %r23, %r22;
	mad.lo.s32 	%r2, %r25, %r1, %r21;
	mov.u32 	%r3, %ntid.x;
	mov.u32 	%r4, %ntid.y;
	mov.u32 	%r5, %ntid.z;
	mov.u32 	%r6, %tid.x;
	mov.u32 	%r7, %tid.y;
	mov.u32 	%r8, %tid.z;
	mad.lo.s32 	%r26, %r2, %r5, %r8;
	mad.lo.s32 	%r27, %r26, %r4, %r7;
	mad.lo.s32 	%r46, %r27, %r3, %r6;
	mul.lo.s32 	%r28, %r3, %r4;
	mul.lo.s32 	%r29, %r28, %r5;
	mul.lo.s32 	%r10, %r29, %r1;
	setp.ge.s32 	%p1, %r46, %r20;
	@%p1 bra 	$L__BB0_7;
	add.s32 	%r30, %r2, %r1;
	mad.lo.s32 	%r31, %r5, %r30, %r8;
	mad.lo.s32 	%r32, %r4, %r31, %r7;
	mad.lo.s32 	%r33, %r3, %r32, %r6;
	max.s32 	%r34, %r20, %r33;
	sub.s32 	%r35, %r34, %r33;
	setp.ne.s32 	%p2, %r35, 0;
	selp.u32 	%r36, 1, 0, %p2;
	selp.s32 	%r37, -1, 0, %p2;
	add.s32 	%r38, %r35, %r37;
	div.u32 	%r39, %r38, %r10;
	add.s32 	%r11, %r39, %r36;
	and.b32  	%r40, %r11, 3;
	setp.eq.s32 	%p3, %r40, 3;
	@%p3 bra 	$L__BB0_4;
	add.s32 	%r41, %r11, 1;
	and.b32  	%r42, %r41, 3;
	neg.s32 	%r44, %r42;
$L__BB0_3:
	.pragma "nounroll";
	mul.wide.s32 	%rd7, %r46, 4;
	add.s64 	%rd8, %rd1, %rd7;
	add.s64 	%rd9, %rd2, %rd7;
	add.s64 	%rd10, %rd3, %rd7;
	ld.global.f32 	%f1, [%rd10];
	ld.global.f32 	%f2, [%rd9];
	add.f32 	%f3, %f1, %f2;
	st.global.f32 	[%rd8], %f3;
	add.s32 	%r46, %r46, %r10;
	add.s32 	%r44, %r44, 1;
	setp.ne.s32 	%p4, %r44, 0;
	@%p4 bra 	$L__BB0_3;
$L__BB0_4:
	setp.lt.u32 	%p5, %r11, 3;
	@%p5 bra 	$L__BB0_7;
	mul.wide.s32 	%rd15, %r10, 4;
	shl.b32 	%r43, %r10, 2;
$L__BB0_6:
	mul.wide.s32 	%rd11, %r46, 4;
	add.s64 	%rd12, %rd3, %rd11;
	ld.global.f32 	%f4, [%rd12];
	add.s64 	%rd13, %rd2, %rd11;
	ld.global.f32 	%f5, [%rd13];
	add.f32 	%f6, %f4, %f5;
	add.s64 	%rd14, %rd1, %rd11;
	st.global.f32 	[%rd14], %f6;
	add.s64 	%rd16, %rd12, %rd15;
	ld.global.f32 	%f7, [%rd16];
	add.s64 	%rd17, %rd13, %rd15;
	ld.global.f32 	%f8, [%rd17];
	add.f32 	%f9, %f7, %f8;
	add.s64 	%rd18, %rd14, %rd15;
	st.global.f32 	[%rd18], %f9;
	add.s64 	%rd19, %rd16, %rd15;
	ld.global.f32 	%f10, [%rd19];
	add.s64 	%rd20, %rd17, %rd15;
	ld.global.f32 	%f11, [%rd20];
	add.f32 	%f12, %f10, %f11;
	add.s64 	%rd21, %rd18, %rd15;
	st.global.f32 	[%rd21], %f12;
	add.s64 	%rd22, %rd19, %rd15;
	ld.global.f32 	%f13, [%rd22];
	add.s64 	%rd23, %rd20, %rd15;
	ld.global.f32 	%f14, [%rd23];
	add.f32 	%f15, %f13, %f14;
	add.s64 	%rd24, %rd21, %rd15;
	st.global.f32 	[%rd24], %f15;
	add.s32 	%r46, %r43, %r46;
	setp.lt.s32 	%p6, %r46, %r20;
	@%p6 bra 	$L__BB0_6;
$L__BB0_7:
	ret;

}


// ===== COMPILED SASS (sm_100) =====

	.target	sm_100

	.elftype	@"ET_EXEC"


//--------------------- .note.nv.tkinfo           --------------------------
	.section	.note.nv.tkinfo,"",@"SHT_NOTE"
	.sectionflags	@"SHF_NOTE_NV_TKINFO"
	.tkinfo
        /*0018*/ 	.word	0x00000002
        /*0030*/ 	.string	""
        /*0030*/ 	.string	"ptxas"
        /*0030*/ 	.string	"Cuda compilation tools, release 13.0, V13.0.88"
        /*0030*/ 	.string	"Build cuda_13.0.r13.0/compiler.36424714_0"
        /*0030*/ 	.string	"-arch sm_100 -m 64 "



//--------------------- .note.nv.cuinfo           --------------------------
	.section	.note.nv.cuinfo,"",@"SHT_NOTE"
	.sectionflags	@"SHF_NOTE_NV_CUINFO"
        /*0018*/ 	.short	0x0002
        /*001a*/ 	.short	0x0064
        /*001c*/ 	.short	0x0082
	.zero		2


//--------------------- .nv.info                  --------------------------
	.section	.nv.info,"",@"SHT_CUDA_INFO"
	.align	4


	//----- nvinfo : EIATTR_REGCOUNT
	.align		4
        /*0000*/ 	.byte	0x04, 0x2f
        /*0002*/ 	.short	(.L_1 - .L_0)
	.align		4
.L_0:
        /*0004*/ 	.word	index@(_Z3addiPfS_S_)
        /*0008*/ 	.word	0x0000001a


	//----- nvinfo : EIATTR_FRAME_SIZE
	.align		4
.L_1:
        /*000c*/ 	.byte	0x04, 0x11
        /*000e*/ 	.short	(.L_3 - .L_2)
	.align		4
.L_2:
        /*0010*/ 	.word	index@(_Z3addiPfS_S_)
        /*0014*/ 	.word	0x00000000


	//----- nvinfo : EIATTR_MIN_STACK_SIZE
	.align		4
.L_3:
        /*0018*/ 	.byte	0x04, 0x12
        /*001a*/ 	.short	(.L_5 - .L_4)
	.align		4
.L_4:
        /*001c*/ 	.word	index@(_Z3addiPfS_S_)
        /*0020*/ 	.word	0x00000000
.L_5:


//--------------------- .nv.compat                --------------------------
	.section	.nv.compat,"",@"SHT_CUDA_COMPAT_INFO"
	.align	4
        /*0000*/ 	.byte	0x02, 0x09, 0x00, 0x00, 0x02, 0x02, 0x01, 0x00, 0x02, 0x05, 0x05, 0x00, 0x03, 0x07, 0x01, 0x01
        /*0010*/ 	.byte	0x02, 0x03, 0x00, 0x00, 0x02, 0x06, 0x01, 0x00, 0x04, 0x0b, 0x08, 0x00, 0x09, 0x00, 0x00, 0x00
        /*0020*/ 	.byte	0x00, 0x00, 0x00, 0x00


//--------------------- .nv.info._Z3addiPfS_S_    --------------------------
	.section	.nv.info._Z3addiPfS_S_,"",@"SHT_CUDA_INFO"
	.sectionflags	@""
	.align	4


	//----- nvinfo : EIATTR_CUDA_API_VERSION
	.align		4
        /*0000*/ 	.byte	0x04, 0x37
        /*0002*/ 	.short	(.L_7 - .L_6)
.L_6:
        /*0004*/ 	.word	0x00000082


	//----- nvinfo : EIATTR_KPARAM_INFO
	.align		4
.L_7:
        /*0008*/ 	.byte	0x04, 0x17
        /*000a*/ 	.short	(.L_9 - .L_8)
.L_8:
        /*000c*/ 	.word	0x00000000
        /*0010*/ 	.short	0x0003
        /*0012*/ 	.short	0x0018
        /*0014*/ 	.byte	0x00, 0xf5, 0x21, 0x00


	//----- nvinfo : EIATTR_KPARAM_INFO
	.align		4
.L_9:
        /*0018*/ 	.byte	0x04, 0x17
        /*001a*/ 	.short	(.L_11 - .L_10)
.L_10:
        /*001c*/ 	.word	0x00000000
        /*0020*/ 	.short	0x0002
        /*0022*/ 	.short	0x0010
        /*0024*/ 	.byte	0x00, 0xf5, 0x21, 0x00


	//----- nvinfo : EIATTR_KPARAM_INFO
	.align		4
.L_11:
        /*0028*/ 	.byte	0x04, 0x17
        /*002a*/ 	.short	(.L_13 - .L_12)
.L_12:
        /*002c*/ 	.word	0x00000000
        /*0030*/ 	.short	0x0001
        /*0032*/ 	.short	0x0008
        /*0034*/ 	.byte	0x00, 0xf5, 0x21, 0x00


	//----- nvinfo : EIATTR_KPARAM_INFO
	.align		4
.L_13:
        /*0038*/ 	.byte	0x04, 0x17
        /*003a*/ 	.short	(.L_15 - .L_14)
.L_14:
        /*003c*/ 	.word	0x00000000
        /*0040*/ 	.short	0x0000
        /*0042*/ 	.short	0x0000
        /*0044*/ 	.byte	0x00, 0xf0, 0x11, 0x00


	//----- nvinfo : EIATTR_SPARSE_MMA_MASK
	.align		4
.L_15:
        /*0048*/ 	.byte	0x03, 0x50
        /*004a*/ 	.short	0x0000


	//----- nvinfo : EIATTR_MAXREG_COUNT
	.align		4
        /*004c*/ 	.byte	0x03, 0x1b
        /*004e*/ 	.short	0x00ff


	//----- nvinfo : EIATTR_MERCURY_ISA_VERSION
	.align		4
        /*0050*/ 	.byte	0x03, 0x5f
        /*0052*/ 	.short	0x0101


	//----- nvinfo : EIATTR_VRC_CTA_INIT_COUNT
	.align		4
        /*0054*/ 	.byte	0x02, 0x4a
	.zero		1
	.zero		1


	//----- nvinfo : EIATTR_EXIT_INSTR_OFFSETS
	.align		4
        /*0058*/ 	.byte	0x04, 0x1c
        /*005a*/ 	.short	(.L_17 - .L_16)


	//   ....[0]....
.L_16:
        /*005c*/ 	.word	0x00000130


	//   ....[1]....
        /*0060*/ 	.word	0x000004d0


	//   ....[2]....
        /*0064*/ 	.word	0x00000700


	//----- nvinfo : EIATTR_CRS_STACK_SIZE
	.align		4
.L_17:
        /*0068*/ 	.byte	0x04, 0x1e
        /*006a*/ 	.short	(.L_19 - .L_18)
.L_18:
        /*006c*/ 	.word	0x00000000


	//----- nvinfo : EIATTR_CBANK_PARAM_SIZE
	.align		4
.L_19:
        /*0070*/ 	.byte	0x03, 0x19
        /*0072*/ 	.short	0x0020


	//----- nvinfo : EIATTR_PARAM_CBANK
	.align		4
        /*0074*/ 	.byte	0x04, 0x0a
        /*0076*/ 	.short	(.L_21 - .L_20)
	.align		4
.L_20:
        /*0078*/ 	.word	index@(.nv.constant0._Z3addiPfS_S_)
        /*007c*/ 	.short	0x0380
        /*007e*/ 	.short	0x0020


	//----- nvinfo : EIATTR_SW_WAR
	.align		4
.L_21:
        /*0080*/ 	.byte	0x04, 0x36
        /*0082*/ 	.short	(.L_23 - .L_22)
.L_22:
        /*0084*/ 	.word	0x00000008
.L_23:


//--------------------- .nv.callgraph             --------------------------
	.section	.nv.callgraph,"",@"SHT_CUDA_CALLGRAPH"
	.align	4
	.sectionentsize	8
	.align		4
        /*0000*/ 	.word	0x00000000
	.align		4
        /*0004*/ 	.word	0xffffffff
	.align		4
        /*0008*/ 	.word	0x00000000
	.align		4
        /*000c*/ 	.word	0xfffffffe
	.align		4
        /*0010*/ 	.word	0x00000000
	.align		4
        /*0014*/ 	.word	0xfffffffd
	.align		4
        /*0018*/ 	.word	0x00000000
	.align		4
        /*001c*/ 	.word	0xfffffffc


//--------------------- .text._Z3addiPfS_S_       --------------------------
	.section	.text._Z3addiPfS_S_,"ax",@progbits
	.align	128
        .global         _Z3addiPfS_S_
        .type           _Z3addiPfS_S_,@function
        .size           _Z3addiPfS_S_,(.L_x_5 - _Z3addiPfS_S_)
        .other          _Z3addiPfS_S_,@"STO_CUDA_ENTRY STV_DEFAULT"
_Z3addiPfS_S_:
.text._Z3addiPfS_S_:
[----:B------:R-:W-:Y:S08]  /*0000*/  LDC R1, c[0x0][0x37c] ;  /* 0x0000df00ff017b82 */ /* 0x000ff00000000800 */
[----:B------:R-:W-:Y:S01]  /*0010*/  S2UR UR4, SR_CTAID.Y ;  /* 0x00000000000479c3 */ /* 0x000fe20000002600 */
[----:B------:R-:W0:Y:S01]  /*0020*/  S2R R7, SR_TID.Z ;  /* 0x0000000000077919 */ /* 0x000e220000002300 */
[----:B------:R-:W1:Y:S01]  /*0030*/  LDCU UR6, c[0x0][0x370] ;  /* 0x00006e00ff0677ac */ /* 0x000e620008000800 */
[----:B------:R-:W2:Y:S01]  /*0040*/  S2R R5, SR_TID.Y ;  /* 0x0000000000057919 */ /* 0x000ea20000002200 */
[----:B------:R-:W3:Y:S04]  /*0050*/  LDCU UR8, c[0x0][0x374] ;  /* 0x00006e80ff0877ac */ /* 0x000ee80008000800 */
[----:B------:R-:W3:Y:S01]  /*0060*/  S2UR UR7, SR_CTAID.Z ;  /* 0x00000000000779c3 */ /* 0x000ee20000002700 */
[----:B------:R-:W4:Y:S01]  /*0070*/  S2R R3, SR_TID.X ;  /* 0x0000000000037919 */ /* 0x000f220000002100 */
[----:B------:R-:W4:Y:S01]  /*0080*/  LDCU UR9, c[0x0][0x360] ;  /* 0x00006c00ff0977ac */ /* 0x000f220008000800 */
[----:B------:R-:W2:Y:S05]  /*0090*/  LDCU UR10, c[0x0][0x364] ;  /* 0x00006c80ff0a77ac */ /* 0x000eaa0008000800 */
[----:B------:R-:W1:Y:S08]  /*00a0*/  S2UR UR5, SR_CTAID.X ;  /* 0x00000000000579c3 */ /* 0x000e700000002500 */
[----:B------:R-:W0:Y:S01]  /*00b0*/  LDC R2, c[0x0][0x368] ;  /* 0x0000da00ff027b82 */ /* 0x000e220000000800 */
[----:B---3--:R-:W-:Y:S01]  /*00c0*/  UIMAD UR4, UR7, UR8, UR4 ;  /* 0x00000008070472a4 */ /* 0x008fe2000f8e0204 */
[----:B------:R-:W3:Y:S03]  /*00d0*/  LDCU UR7, c[0x0][0x380] ;  /* 0x00007000ff0777ac */ /* 0x000ee60008000800 */
[----:B-1----:R-:W-:-:S06]  /*00e0*/  UIMAD UR4, UR4, UR6, UR5 ;  /* 0x00000006040472a4 */ /* 0x002fcc000f8e0205 */
[----:B0-----:R-:W-:-:S04]  /*00f0*/  IMAD R0, R2, UR4, R7 ;  /* 0x0000000402007c24 */ /* 0x001fc8000f8e0207 */
[----:B--2---:R-:W-:-:S04]  /*0100*/  IMAD R0, R0, UR10, R5 ;  /* 0x0000000a00007c24 */ /* 0x004fc8000f8e0205 */
[----:B----4-:R-:W-:-:S05]  /*0110*/  IMAD R4, R0, UR9, R3 ;  /* 0x0000000900047c24 */ /* 0x010fca000f8e0203 */
[----:B---3--:R-:W-:-:S13]  /*0120*/  ISETP.GE.AND P0, PT, R4, UR7, PT ;  /* 0x0000000704007c0c */ /* 0x008fda000bf06270 */
[----:B------:R-:W-:Y:S05]  /*0130*/  @P0 EXIT ;  /* 0x000000000000094d */ /* 0x000fea0003800000 */
[----:B------:R-:W-:Y:S01]  /*0140*/  UIMAD UR5, UR9, UR10, URZ ;  /* 0x0000000a090572a4 */ /* 0x000fe2000f8e02ff */
[----:B------:R-:W-:Y:S01]  /*0150*/  BSSY.RECONVERGENT B0, `(.L_x_0) ;  /* 0x0000037000007945 */ /* 0x000fe20003800200 */
[----:B------:R-:W-:-:S04]  /*0160*/  UIADD3 UR4, UPT, UPT, UR4, UR6, URZ ;  /* 0x0000000604047290 */ /* 0x000fc8000fffe0ff */
[C---:B------:R-:W-:Y:S02]  /*0170*/  IMAD R0, R2.reuse, UR5, RZ ;  /* 0x0000000502007c24 */ /* 0x040fe4000f8e02ff */
[----:B------:R-:W-:Y:S02]  /*0180*/  IMAD R2, R2, UR4, R7 ;  /* 0x0000000402027c24 */ /* 0x000fe4000f8e0207 */
[----:B------:R-:W-:Y:S02]  /*0190*/  IMAD R0, R0, UR6, RZ ;  /* 0x0000000600007c24 */ /* 0x000fe4000f8e02ff */
[----:B------:R-:W-:Y:S01]  /*01a0*/  IMAD R2, R2, UR10, R5 ;  /* 0x0000000a02027c24 */ /* 0x000fe2000f8e0205 */
[----:B------:R-:W0:Y:S01]  /*01b0*/  LDCU.64 UR4, c[0x0][0x358] ;  /* 0x00006b00ff0477ac */ /* 0x000e220008000a00 */
[----:B------:R-:W1:Y:S01]  /*01c0*/  I2F.U32.RP R6, R0 ;  /* 0x0000000000067306 */ /* 0x000e620000209000 */
[----:B------:R-:W-:Y:S01]  /*01d0*/  IADD3 R9, PT, PT, RZ, -R0, RZ ;  /* 0x80000000ff097210 */ /* 0x000fe20007ffe0ff */
[----:B------:R-:W-:Y:S01]  /*01e0*/  IMAD R2, R2, UR9, R3 ;  /* 0x0000000902027c24 */ /* 0x000fe2000f8e0203 */
[----:B------:R-:W-:-:S04]  /*01f0*/  ISETP.NE.U32.AND P3, PT, R0, RZ, PT ;  /* 0x000000ff0000720c */ /* 0x000fc80003f65070 */
[----:B------:R-:W-:-:S04]  /*0200*/  VIMNMX R5, PT, PT, R2, UR7, !PT ;  /* 0x0000000702057c48 */ /* 0x000fc8000ffe0100 */
[----:B------:R-:W-:Y:S01]  /*0210*/  IADD3 R5, PT, PT, -R2, R5, RZ ;  /* 0x0000000502057210 */ /* 0x000fe20007ffe1ff */
[----:B------:R-:W-:Y:S01]  /*0220*/  HFMA2 R2, -RZ, RZ, 0, 0 ;  /* 0x00000000ff027431 */ /* 0x000fe200000001ff */
[----:B-1----:R-:W1:Y:S02]  /*0230*/  MUFU.RCP R6, R6 ;  /* 0x0000000600067308 */ /* 0x002e640000001000 */
[C---:B------:R-:W-:Y:S02]  /*0240*/  ISETP.NE.AND P0, PT, R5.reuse, RZ, PT ;  /* 0x000000ff0500720c */ /* 0x040fe40003f05270 */
[----:B------:R-:W-:-:S11]  /*0250*/  IADD3 R7, PT, PT, R5, -0x1, RZ ;  /* 0xffffffff05077810 */ /* 0x000fd60007ffe0ff */
[----:B------:R-:W-:Y:S02]  /*0260*/  @!P0 IADD3 R7, PT, PT, R5, RZ, RZ ;  /* 0x000000ff05078210 */ /* 0x000fe40007ffe0ff */
[----:B-1----:R-:W-:-:S06]  /*0270*/  IADD3 R3, PT, PT, R6, 0xffffffe, RZ ;  /* 0x0ffffffe06037810 */ /* 0x002fcc0007ffe0ff */
[----:B------:R-:W1:Y:S02]  /*0280*/  F2I.FTZ.U32.TRUNC.NTZ R3, R3 ;  /* 0x0000000300037305 */ /* 0x000e64000021f000 */
[----:B-1----:R-:W-:-:S04]  /*0290*/  IMAD R9, R9, R3, RZ ;  /* 0x0000000309097224 */ /* 0x002fc800078e02ff */
[----:B------:R-:W-:-:S06]  /*02a0*/  IMAD.HI.U32 R2, R3, R9, R2 ;  /* 0x0000000903027227 */ /* 0x000fcc00078e0002 */
[----:B------:R-:W-:-:S05]  /*02b0*/  IMAD.HI.U32 R5, R2, R7, RZ ;  /* 0x0000000702057227 */ /* 0x000fca00078e00ff */
[----:B------:R-:W-:-:S05]  /*02c0*/  IADD3 R2, PT, PT, -R5, RZ, RZ ;  /* 0x000000ff05027210 */ /* 0x000fca0007ffe1ff */
[----:B------:R-:W-:Y:S01]  /*02d0*/  IMAD R7, R0, R2, R7 ;  /* 0x0000000200077224 */ /* 0x000fe200078e0207 */
[----:B------:R-:W-:-:S04]  /*02e0*/  SEL R2, RZ, 0x1, !P0 ;  /* 0x00000001ff027807 */ /* 0x000fc80004000000 */
[----:B------:R-:W-:-:S13]  /*02f0*/  ISETP.GE.U32.AND P1, PT, R7, R0, PT ;  /* 0x000000000700720c */ /* 0x000fda0003f26070 */
[----:B------:R-:W-:Y:S02]  /*0300*/  @P1 IADD3 R7, PT, PT, -R0, R7, RZ ;  /* 0x0000000700071210 */ /* 0x000fe40007ffe1ff */
[----:B------:R-:W-:Y:S02]  /*0310*/  @P1 IADD3 R5, PT, PT, R5, 0x1, RZ ;  /* 0x0000000105051810 */ /* 0x000fe40007ffe0ff */
[----:B------:R-:W-:-:S13]  /*0320*/  ISETP.GE.U32.AND P2, PT, R7, R0, PT ;  /* 0x000000000700720c */ /* 0x000fda0003f46070 */
[----:B------:R-:W-:Y:S02]  /*0330*/  @P2 IADD3 R5, PT, PT, R5, 0x1, RZ ;  /* 0x0000000105052810 */ /* 0x000fe40007ffe0ff */
[----:B------:R-:W-:-:S04]  /*0340*/  @!P3 LOP3.LUT R5, RZ, R0, RZ, 0x33, !PT ;  /* 0x00000000ff05b212 */ /* 0x000fc800078e33ff */
[----:B------:R-:W-:-:S04]  /*0350*/  IADD3 R2, PT, PT, R2, R5, RZ ;  /* 0x0000000502027210 */ /* 0x000fc80007ffe0ff */
[C---:B------:R-:W-:Y:S02]  /*0360*/  LOP3.LUT R3, R2.reuse, 0x3, RZ, 0xc0, !PT ;  /* 0x0000000302037812 */ /* 0x040fe400078ec0ff */
[----:B------:R-:W-:Y:S02]  /*0370*/  ISETP.GE.U32.AND P1, PT, R2, 0x3, PT ;  /* 0x000000030200780c */ /* 0x000fe40003f26070 */
[----:B------:R-:W-:Y:S02]  /*0380*/  ISETP.NE.AND P0, PT, R3, 0x3, PT ;  /* 0x000000030300780c */ /* 0x000fe40003f05270 */
[----:B------:R-:W-:-:S11]  /*0390*/  MOV R3, R4 ;  /* 0x0000000400037202 */ /* 0x000fd60000000f00 */
[----:B0-----:R-:W-:Y:S05]  /*03a0*/  @!P0 BRA `(.L_x_1) ;  /* 0x0000000000448947 */ /* 0x001fea0003800000 */
[----:B------:R-:W0:Y:S01]  /*03b0*/  LDC.64 R4, c[0x0][0x388] ;  /* 0x0000e200ff047b82 */ /* 0x000e220000000a00 */
[----:B------:R-:W-:-:S04]  /*03c0*/  IADD3 R2, PT, PT, R2, 0x1, RZ ;  /* 0x0000000102027810 */ /* 0x000fc80007ffe0ff */
[----:B------:R-:W-:-:S03]  /*03d0*/  LOP3.LUT R2, R2, 0x3, RZ, 0xc0, !PT ;  /* 0x0000000302027812 */ /* 0x000fc600078ec0ff */
[----:B------:R-:W1:Y:S01]  /*03e0*/  LDC.64 R6, c[0x0][0x390] ;  /* 0x0000e400ff067b82 */ /* 0x000e620000000a00 */
[----:B------:R-:W-:-:S07]  /*03f0*/  IADD3 R2, PT, PT, -R2, RZ, RZ ;  /* 0x000000ff02027210 */ /* 0x000fce0007ffe1ff */
[----:B------:R-:W2:Y:S02]  /*0400*/  LDC.64 R8, c[0x0][0x398] ;  /* 0x0000e600ff087b82 */ /* 0x000ea40000000a00 */
.L_x_2:
[----:B-1----:R-:W-:-:S04]  /*0410*/  IMAD.WIDE R12, R3, 0x4, R6 ;  /* 0x00000004030c7825 */ /* 0x002fc800078e0206 */
[C---:B0-----:R-:W-:Y:S02]  /*0420*/  IMAD.WIDE R14, R3.reuse, 0x4, R4 ;  /* 0x00000004030e7825 */ /* 0x041fe400078e0204 */
[----:B---3--:R-:W3:Y:S04]  /*0430*/  LDG.E R13, desc[UR4][R12.64] ;  /* 0x000000040c0d7981 */ /* 0x008ee8000c1e1900 */
[----:B------:R-:W3:Y:S01]  /*0440*/  LDG.E R14, desc[UR4][R14.64] ;  /* 0x000000040e0e7981 */ /* 0x000ee2000c1e1900 */
[----:B--2---:R-:W-:Y:S01]  /*0450*/  IMAD.WIDE R10, R3, 0x4, R8 ;  /* 0x00000004030a7825 */ /* 0x004fe200078e0208 */
[----:B------:R-:W-:Y:S02]  /*0460*/  IADD3 R2, PT, PT, R2, 0x1, RZ ;  /* 0x0000000102027810 */ /* 0x000fe40007ffe0ff */
[----:B------:R-:W-:-:S02]  /*0470*/  IADD3 R3, PT, PT, R0, R3, RZ ;  /* 0x0000000300037210 */ /* 0x000fc40007ffe0ff */
[----:B------:R-:W-:Y:S01]  /*0480*/  ISETP.NE.AND P0, PT, R2, RZ, PT ;  /* 0x000000ff0200720c */ /* 0x000fe20003f05270 */
[----:B---3--:R-:W-:-:S05]  /*0490*/  FADD R17, R14, R13 ;  /* 0x0000000d0e117221 */ /* 0x008fca0000000000 */
[----:B------:R3:W-:Y:S07]  /*04a0*/  STG.E desc[UR4][R10.64], R17 ;  /* 0x000000110a007986 */ /* 0x0007ee000c101904 */
[----:B------:R-:W-:Y:S05]  /*04b0*/  @P0 BRA `(.L_x_2) ;  /* 0xfffffffc00d40947 */ /* 0x000fea000383ffff */
.L_x_1:
[----:B------:R-:W-:Y:S05]  /*04c0*/  BSYNC.RECONVERGENT B0 ;  /* 0x0000000000007941 */ /* 0x000fea0003800200 */
.L_x_0:
[----:B------:R-:W-:Y:S05]  /*04d0*/  @!P1 EXIT ;  /* 0x000000000000994d */ /* 0x000fea0003800000 */
.L_x_3:
[----:B------:R-:W3:Y:S08]  /*04e0*/  LDC.64 R4, c[0x0][0x388] ;  /* 0x0000e200ff047b82 */ /* 0x000ef00000000a00 */
[----:B------:R-:W0:Y:S01]  /*04f0*/  LDC.64 R6, c[0x0][0x390] ;  /* 0x0000e400ff067b82 */ /* 0x000e220000000a00 */
[----:B---3--:R-:W-:-:S07]  /*0500*/  IMAD.WIDE R10, R3, 0x4, R4 ;  /* 0x00000004030a7825 */ /* 0x008fce00078e0204 */
[----:B------:R-:W1:Y:S01]  /*0510*/  LDC.64 R4, c[0x0][0x398] ;  /* 0x0000e600ff047b82 */ /* 0x000e620000000a00 */
[----:B--2---:R-:W2:Y:S01]  /*0520*/  LDG.E R2, desc[UR4][R10.64] ;  /* 0x000000040a027981 */ /* 0x004ea2000c1e1900 */
[----:B0-----:R-:W-:-:S05]  /*0530*/  IMAD.WIDE R12, R3, 0x4, R6 ;  /* 0x00000004030c7825 */ /* 0x001fca00078e0206 */
[----:B------:R-:W2:Y:S01]  /*0540*/  LDG.E R7, desc[UR4][R12.64] ;  /* 0x000000040c077981 */ /* 0x000ea2000c1e1900 */
[----:B-1----:R-:W-:-:S04]  /*0550*/  IMAD.WIDE R16, R3, 0x4, R4 ;  /* 0x0000000403107825 */ /* 0x002fc800078e0204 */
[----:B------:R-:W-:-:S04]  /*0560*/  IMAD.WIDE R4, R0, 0x4, R10 ;  /* 0x0000000400047825 */ /* 0x000fc800078e020a */
[----:B--2---:R-:W-:Y:S01]  /*0570*/  FADD R19, R2, R7 ;  /* 0x0000000702137221 */ /* 0x004fe20000000000 */
[----:B------:R-:W-:-:S04]  /*0580*/  IMAD.WIDE R6, R0, 0x4, R12 ;  /* 0x0000000400067825 */ /* 0x000fc800078e020c */
[----:B------:R0:W-:Y:S04]  /*0590*/  STG.E desc[UR4][R16.64], R19 ;  /* 0x0000001310007986 */ /* 0x0001e8000c101904 */
[----:B------:R-:W2:Y:S04]  /*05a0*/  LDG.E R2, desc[UR4][R4.64] ;  /* 0x0000000404027981 */ /* 0x000ea8000c1e1900 */
[----:B------:R-:W2:Y:S01]  /*05b0*/  LDG.E R15, desc[UR4][R6.64] ;  /* 0x00000004060f7981 */ /* 0x000ea2000c1e1900 */
[----:B------:R-:W-:-:S04]  /*05c0*/  IMAD.WIDE R8, R0, 0x4, R16 ;  /* 0x0000000400087825 */ /* 0x000fc800078e0210 */
[----:B------:R-:W-:-:S04]  /*05d0*/  IMAD.WIDE R10, R0, 0x4, R4 ;  /* 0x00000004000a7825 */ /* 0x000fc800078e0204 */
[----:B------:R-:W-:-:S04]  /*05e0*/  IMAD.WIDE R12, R0, 0x4, R6 ;  /* 0x00000004000c7825 */ /* 0x000fc800078e0206 */
[----:B--2---:R-:W-:-:S05]  /*05f0*/  FADD R21, R2, R15 ;  /* 0x0000000f02157221 */ /* 0x004fca0000000000 */
        /* <DEDUP_REMOVED lines=8> */
[----:B------:R-:W1:Y:S04]  /*0680*/  LDG.E R4, desc[UR4][R4.64] ;  /* 0x0000000404047981 */ /* 0x000e68000c1e1900 */
[----:B------:R-:W1:Y:S01]  /*0690*/  LDG.E R7, desc[UR4][R6.64] ;  /* 0x0000000406077981 */ /* 0x000e62000c1e1900 */
[C---:B0-----:R-:W-:Y:S01]  /*06a0*/  IMAD.WIDE R16, R0.reuse, 0x4, R14 ;  /* 0x0000000400107825 */ /* 0x041fe200078e020e */
[----:B------:R-:W-:-:S04]  /*06b0*/  LEA R3, R0, R3, 0x2 ;  /* 0x0000000300037211 */ /* 0x000fc800078e10ff */
[----:B------:R-:W-:Y:S01]  /*06c0*/  ISETP.GE.AND P0, PT, R3, UR7, PT ;  /* 0x0000000703007c0c */ /* 0x000fe2000bf06270 */
[----:B-1----:R-:W-:-:S05]  /*06d0*/  FADD R9, R4, R7 ;  /* 0x0000000704097221 */ /* 0x002fca0000000000 */
[----:B------:R2:W-:Y:S07]  /*06e0*/  STG.E desc[UR4][R16.64], R9 ;  /* 0x0000000910007986 */ /* 0x0005ee000c101904 */
[----:B------:R-:W-:Y:S05]  /*06f0*/  @!P0 BRA `(.L_x_3) ;  /* 0xfffffffc00788947 */ /* 0x000fea000383ffff */
[----:B------:R-:W-:Y:S05]  /*0700*/  EXIT ;  /* 0x000000000000794d */ /* 0x000fea0003800000 */
.L_x_4:
[----:B------:R-:W-:-:S00]  /*0710*/  BRA `(.L_x_4) ;  /* 0xfffffffc00fc7947 */ /* 0x000fc0000383ffff */
[----:B------:R-:W-:-:S00]  /*0720*/  NOP ;  /* 0x0000000000007918 */ /* 0x000fc00000000000 */
        /* <DEDUP_REMOVED lines=13> */
.L_x_5:


//--------------------- .nv.shared.reserved.0     --------------------------
	.section	.nv.shared.reserved.0,"aw",@nobits
	.weak		__nv_reservedSMEM_offset_0_alias
	.size		__nv_reservedSMEM_offset_0_alias, 0, 64
	.other		__nv_reservedSMEM_offset_0_alias,@"STO_CUDA_RESERVED_SHARED STV_DEFAULT"
__nv_reservedSMEM_offset_0_alias:
	.zero		0
	.zero		64


//--------------------- .nv.constant0._Z3addiPfS_S_ --------------------------
	.section	.nv.constant0._Z3addiPfS_S_,"a",@progbits
	.sectionflags	@""
	.align	4
.nv.constant0._Z3addiPfS_S_:
	.zero		928


//--------------------- SYMBOLS --------------------------

	.type		.nv.reservedSmem.offset0,@object
	.size		.nv.reservedSmem.offset0,0x4
